	.headerflags	@"EF_CUDA_TEXMODE_UNIFIED EF_CUDA_64BIT_ADDRESS EF_CUDA_ACCELERATORS EF_CUDA_SM90 EF_CUDA_VIRTUAL_SM(EF_CUDA_SM90)"
	.elftype	@"ET_EXEC"


//--------------------- .nv.info                  --------------------------
	.section	.nv.info,"",@"SHT_CUDA_INFO"
	.align	4


	//----- nvinfo : EIATTR_REGCOUNT
	.align		4
        /*0000*/ 	.byte	0x04, 0x2f
        /*0002*/ 	.short	(.L_3 - .L_2)
	.align		4
.L_2:
        /*0004*/ 	.word	index@(triton_poi_fused__native_batch_norm_legit_no_training__prelu_kernel_8)
        /*0008*/ 	.word	0x00000028


	//----- nvinfo : EIATTR_MIN_STACK_SIZE
	.align		4
.L_3:
        /*000c*/ 	.byte	0x04, 0x12
        /*000e*/ 	.short	(.L_5 - .L_4)
	.align		4
.L_4:
        /*0010*/ 	.word	index@(triton_poi_fused__native_batch_norm_legit_no_training__prelu_kernel_8)
        /*0014*/ 	.word	0x00000000


	//----- nvinfo : EIATTR_FRAME_SIZE
	.align		4
.L_5:
        /*0018*/ 	.byte	0x04, 0x11
        /*001a*/ 	.short	(.L_7 - .L_6)
	.align		4
.L_6:
        /*001c*/ 	.word	index@(triton_poi_fused__native_batch_norm_legit_no_training__prelu_kernel_8)
        /*0020*/ 	.word	0x00000000


	//----- nvinfo : EIATTR_MIN_STACK_SIZE
	.align		4
.L_7:
        /*0024*/ 	.byte	0x04, 0x12
        /*0026*/ 	.short	(.L_9 - .L_8)
	.align		4
.L_8:
        /*0028*/ 	.word	index@(triton_poi_fused__native_batch_norm_legit_no_training__prelu_kernel_8)
        /*002c*/ 	.word	0x00000000
.L_9:


//--------------------- .nv.info.triton_poi_fused__native_batch_norm_legit_no_training__prelu_kernel_8 --------------------------
	.section	.nv.info.triton_poi_fused__native_batch_norm_legit_no_training__prelu_kernel_8,"",@"SHT_CUDA_INFO"
	.sectionflags	@""
	.align	4


	//----- nvinfo : EIATTR_CUDA_API_VERSION
	.align		4
        /*0000*/ 	.byte	0x04, 0x37
        /*0002*/ 	.short	(.L_11 - .L_10)
.L_10:
        /*0004*/ 	.word	0x0000007c


	//----- nvinfo : EIATTR_KPARAM_INFO
	.align		4
.L_11:
        /*0008*/ 	.byte	0x04, 0x17
        /*000a*/ 	.short	(.L_13 - .L_12)
.L_12:
        /*000c*/ 	.word	0x00000000
        /*0010*/ 	.short	0x0008
        /*0012*/ 	.short	0x003c
        /*0014*/ 	.byte	0x00, 0xf0, 0x11, 0x00


	//----- nvinfo : EIATTR_KPARAM_INFO
	.align		4
.L_13:
        /*0018*/ 	.byte	0x04, 0x17
        /*001a*/ 	.short	(.L_15 - .L_14)
.L_14:
        /*001c*/ 	.word	0x00000000
        /*0020*/ 	.short	0x0007
        /*0022*/ 	.short	0x0038
        /*0024*/ 	.byte	0x00, 0xf0, 0x11, 0x00


	//----- nvinfo : EIATTR_KPARAM_INFO
	.align		4
.L_15:
        /*0028*/ 	.byte	0x04, 0x17
        /*002a*/ 	.short	(.L_17 - .L_16)
.L_16:
        /*002c*/ 	.word	0x00000000
        /*0030*/ 	.short	0x0006
        /*0032*/ 	.short	0x0030
        /*0034*/ 	.byte	0x00, 0xf4, 0x21, 0x00


	//----- nvinfo : EIATTR_KPARAM_INFO
	.align		4
.L_17:
        /*0038*/ 	.byte	0x04, 0x17
        /*003a*/ 	.short	(.L_19 - .L_18)
.L_18:
        /*003c*/ 	.word	0x00000000
        /*0040*/ 	.short	0x0005
        /*0042*/ 	.short	0x0028
        /*0044*/ 	.byte	0x00, 0xf4, 0x21, 0x00


	//----- nvinfo : EIATTR_KPARAM_INFO
	.align		4
.L_19:
        /*0048*/ 	.byte	0x04, 0x17
        /*004a*/ 	.short	(.L_21 - .L_20)
.L_20:
        /*004c*/ 	.word	0x00000000
        /*0050*/ 	.short	0x0004
        /*0052*/ 	.short	0x0020
        /*0054*/ 	.byte	0x00, 0xf4, 0x21, 0x00


	//----- nvinfo : EIATTR_KPARAM_INFO
	.align		4
.L_21:
        /*0058*/ 	.byte	0x04, 0x17
        /*005a*/ 	.short	(.L_23 - .L_22)
.L_22:
        /*005c*/ 	.word	0x00000000
        /*0060*/ 	.short	0x0003
        /*0062*/ 	.short	0x0018
        /*0064*/ 	.byte	0x00, 0xf4, 0x21, 0x00


	//----- nvinfo : EIATTR_KPARAM_INFO
	.align		4
.L_23:
        /*0068*/ 	.byte	0x04, 0x17
        /*006a*/ 	.short	(.L_25 - .L_24)
.L_24:
        /*006c*/ 	.word	0x00000000
        /*0070*/ 	.short	0x0002
        /*0072*/ 	.short	0x0010
        /*0074*/ 	.byte	0x00, 0xf4, 0x21, 0x00


	//----- nvinfo : EIATTR_KPARAM_INFO
	.align		4
.L_25:
        /*0078*/ 	.byte	0x04, 0x17
        /*007a*/ 	.short	(.L_27 - .L_26)
.L_26:
        /*007c*/ 	.word	0x00000000
        /*0080*/ 	.short	0x0001
        /*0082*/ 	.short	0x0008
        /*0084*/ 	.byte	0x00, 0xf4, 0x21, 0x00


	//----- nvinfo : EIATTR_KPARAM_INFO
	.align		4
.L_27:
        /*0088*/ 	.byte	0x04, 0x17
        /*008a*/ 	.short	(.L_29 - .L_28)
.L_28:
        /*008c*/ 	.word	0x00000000
        /*0090*/ 	.short	0x0000
        /*0092*/ 	.short	0x0000
        /*0094*/ 	.byte	0x00, 0xf4, 0x21, 0x00


	//----- nvinfo : EIATTR_SPARSE_MMA_MASK
	.align		4
.L_29:
        /*0098*/ 	.byte	0x03, 0x50
        /*009a*/ 	.short	0x0000


	//----- nvinfo : EIATTR_MAXREG_COUNT
	.align		4
        /*009c*/ 	.byte	0x03, 0x1b
        /*009e*/ 	.short	0x00ff


	//----- nvinfo : EIATTR_EXIT_INSTR_OFFSETS
	.align		4
        /*00a0*/ 	.byte	0x04, 0x1c
        /*00a2*/ 	.short	(.L_31 - .L_30)


	//   ....[0]....
.L_30:
        /*00a4*/ 	.word	0x000010d0


	//   ....[1]....
        /*00a8*/ 	.word	0x00001120


	//----- nvinfo : EIATTR_REQNTID
	.align		4
.L_31:
        /*00ac*/ 	.byte	0x04, 0x10
        /*00ae*/ 	.short	(.L_33 - .L_32)
.L_32:
        /*00b0*/ 	.word	0x00000100
        /*00b4*/ 	.word	0x00000001
        /*00b8*/ 	.word	0x00000001


	//----- nvinfo : EIATTR_CBANK_PARAM_SIZE
	.align		4
.L_33:
        /*00bc*/ 	.byte	0x03, 0x19
        /*00be*/ 	.short	0x0040


	//----- nvinfo : EIATTR_PARAM_CBANK
	.align		4
        /*00c0*/ 	.byte	0x04, 0x0a
        /*00c2*/ 	.short	(.L_35 - .L_34)
	.align		4
.L_34:
        /*00c4*/ 	.word	index@(.nv.constant0.triton_poi_fused__native_batch_norm_legit_no_training__prelu_kernel_8)
        /*00c8*/ 	.short	0x0210
        /*00ca*/ 	.short	0x0040


	//----- nvinfo : EIATTR_SW_WAR
	.align		4
.L_35:
        /*00cc*/ 	.byte	0x04, 0x36
        /*00ce*/ 	.short	(.L_37 - .L_36)
.L_36:
        /*00d0*/ 	.word	0x00000008
.L_37:


//--------------------- .nv.callgraph             --------------------------
	.section	.nv.callgraph,"",@"SHT_CUDA_CALLGRAPH"
	.align	4
	.sectionentsize	8
	.align		4
        /*0000*/ 	.word	0x00000000
	.align		4
        /*0004*/ 	.word	0xffffffff
	.align		4
        /*0008*/ 	.word	0x00000000
	.align		4
        /*000c*/ 	.word	0xfffffffe
	.align		4
        /*0010*/ 	.word	0x00000000
	.align		4
        /*0014*/ 	.word	0xfffffffd
	.align		4
        /*0018*/ 	.word	0x00000000
	.align		4
        /*001c*/ 	.word	0xfffffffc


//--------------------- .nv.constant4             --------------------------
	.section	.nv.constant4,"a",@progbits
	.align	8
	.align		8
.nv.constant4:
        /*0000*/ 	.dword	_$_str
	.align		8
        /*0008*/ 	.dword	_$_str_$_2


//--------------------- .text.triton_poi_fused__native_batch_norm_legit_no_training__prelu_kernel_8 --------------------------
	.section	.text.triton_poi_fused__native_batch_norm_legit_no_training__prelu_kernel_8,"ax",@progbits
	.sectionflags	@"SHF_BARRIERS=1"
	.align	128
        .global         triton_poi_fused__native_batch_norm_legit_no_training__prelu_kernel_8
        .type           triton_poi_fused__native_batch_norm_legit_no_training__prelu_kernel_8,@function
        .size           triton_poi_fused__native_batch_norm_legit_no_training__prelu_kernel_8,(.L_x_1 - triton_poi_fused__native_batch_norm_legit_no_training__prelu_kernel_8)
        .other          triton_poi_fused__native_batch_norm_legit_no_training__prelu_kernel_8,@"STO_CUDA_ENTRY STV_DEFAULT"
triton_poi_fused__native_batch_norm_legit_no_training__prelu_kernel_8:
.text.triton_poi_fused__native_batch_norm_legit_no_training__prelu_kernel_8:
[----:B------:R-:W0:Y:S01]  /*0000*/  LDC R1, c[0x0][0x28] ;  /* 0x00000a00ff017b82 */ /* 0x000e220000000800 */
[----:B------:R-:W1:Y:S07]  /*0010*/  S2R R0, SR_TID.X ;  /* 0x0000000000007919 */ /* 0x000e6e0000002100 */
[----:B------:R-:W2:Y:S01]  /*0020*/  LDC.64 R16, c[0x0][0x220] ;  /* 0x00008800ff107b82 */ /* 0x000ea20000000a00 */
[----:B------:R-:W-:Y:S02]  /*0030*/  CS2R R12, SRZ ;  /* 0x00000000000c7805 */ /* 0x000fe4000001ff00 */
[----:B------:R-:W-:Y:S01]  /*0040*/  CS2R R14, SRZ ;  /* 0x00000000000e7805 */ /* 0x000fe2000001ff00 */
[----:B------:R-:W3:Y:S01]  /*0050*/  S2R R3, SR_CTAID.X ;  /* 0x0000000000037919 */ /* 0x000ee20000002500 */
[----:B------:R-:W-:Y:S01]  /*0060*/  ULDC.64 UR6, c[0x0][0x208] ;  /* 0x0000820000067ab9 */ /* 0x000fe20000000a00 */
[----:B------:R-:W-:-:S02]  /*0070*/  CS2R R4, SRZ ;  /* 0x0000000000047805 */ /* 0x000fc4000001ff00 */
[----:B------:R-:W-:Y:S01]  /*0080*/  CS2R R6, SRZ ;  /* 0x0000000000067805 */ /* 0x000fe2000001ff00 */
[----:B------:R-:W4:Y:S01]  /*0090*/  S2R R32, SR_CTAID.Y ;  /* 0x0000000000207919 */ /* 0x000f220000002600 */
[----:B------:R-:W5:Y:S01]  /*00a0*/  LDC.64 R36, c[0x0][0x210] ;  /* 0x00008400ff247b82 */ /* 0x000f620000000a00 */
[----:B------:R-:W-:-:S07]  /*00b0*/  CS2R R10, SRZ ;  /* 0x00000000000a7805 */ /* 0x000fce000001ff00 */
[----:B------:R-:W5:Y:S01]  /*00c0*/  LDC.64 R30, c[0x0][0x218] ;  /* 0x00008600ff1e7b82 */ /* 0x000f620000000a00 */
[----:B-1----:R-:W-:Y:S01]  /*00d0*/  IMAD.SHL.U32 R2, R0, 0x4, RZ ;  /* 0x0000000400027824 */ /* 0x002fe200078e00ff */
[----:B------:R-:W-:Y:S02]  /*00e0*/  SHF.R.U32.HI R9, RZ, 0x2, R0 ;  /* 0x00000002ff097819 */ /* 0x000fe40000011600 */
[----:B---3--:R-:W-:Y:S02]  /*00f0*/  SHF.L.U32 R3, R3, 0x4, RZ ;  /* 0x0000000403037819 */ /* 0x008fe400000006ff */
[----:B------:R-:W-:Y:S02]  /*0100*/  SGXT.U32 R9, R9, 0x6 ;  /* 0x000000060909781a */ /* 0x000fe40000000000 */
[----:B------:R-:W-:Y:S02]  /*0110*/  LOP3.LUT R28, R3, 0xc, R2, 0xf8, !PT ;  /* 0x0000000c031c7812 */ /* 0x000fe400078ef802 */
[----:B----4-:R-:W-:-:S02]  /*0120*/  PRMT R23, R9, 0x6540, R32 ;  /* 0x0000654009177816 */ /* 0x010fc40000000020 */
[----:B------:R-:W-:Y:S02]  /*0130*/  CS2R R8, SRZ ;  /* 0x0000000000087805 */ /* 0x000fe4000001ff00 */
[C---:B------:R-:W-:Y:S01]  /*0140*/  ISETP.GE.AND P0, PT, R28.reuse, 0x20, PT ;  /* 0x000000201c00780c */ /* 0x040fe20003f06270 */
[----:B--2---:R-:W-:Y:S01]  /*0150*/  IMAD.WIDE R34, R28, 0x4, R16 ;  /* 0x000000041c227825 */ /* 0x004fe200078e0210 */
[----:B------:R-:W-:-:S05]  /*0160*/  LEA R23, R23, R28, 0x5 ;  /* 0x0000001c17177211 */ /* 0x000fca00078e28ff */
[----:B-----5:R-:W-:-:S06]  /*0170*/  IMAD.WIDE R24, R23, 0x4, R36 ;  /* 0x0000000417187825 */ /* 0x020fcc00078e0224 */
[----:B------:R1:W2:Y:S01]  /*0180*/  @!P0 LDG.E.EL.128 R12, desc[UR6][R34.64] ;  /* 0x00000006220c8981 */ /* 0x0002a2000c2e1d00 */
[----:B------:R-:W-:Y:S01]  /*0190*/  VIADD R27, R23, 0x800 ;  /* 0x00000800171b7836 */ /* 0x000fe20000000000 */
[----:B------:R-:W-:Y:S02]  /*01a0*/  IADD3 R29, R23, 0x1000, RZ ;  /* 0x00001000171d7810 */ /* 0x000fe40007ffe0ff */
[----:B------:R3:W4:Y:S01]  /*01b0*/  @!P0 LDG.E.EL.128 R4, desc[UR6][R24.64] ;  /* 0x0000000618048981 */ /* 0x000722000c2e1d00 */
[--C-:B------:R-:W-:Y:S01]  /*01c0*/  IMAD.WIDE R26, R27, 0x4, R36.reuse ;  /* 0x000000041b1a7825 */ /* 0x100fe200078e0224 */
[----:B------:R-:W-:Y:S02]  /*01d0*/  CS2R R16, SRZ ;  /* 0x0000000000107805 */ /* 0x000fe4000001ff00 */
[----:B------:R-:W-:Y:S02]  /*01e0*/  CS2R R18, SRZ ;  /* 0x0000000000127805 */ /* 0x000fe4000001ff00 */
[----:B------:R-:W-:Y:S01]  /*01f0*/  CS2R R20, SRZ ;  /* 0x0000000000147805 */ /* 0x000fe2000001ff00 */
[----:B-1----:R-:W-:Y:S01]  /*0200*/  IMAD.WIDE R34, R29, 0x4, R36 ;  /* 0x000000041d227825 */ /* 0x002fe200078e0224 */
[----:B------:R1:W5:Y:S03]  /*0210*/  @!P0 LDG.E.EL.128 R8, desc[UR6][R26.64] ;  /* 0x000000061a088981 */ /* 0x000366000c2e1d00 */
[----:B---3--:R-:W-:Y:S01]  /*0220*/  VIADD R25, R23, 0x1800 ;  /* 0x0000180017197836 */ /* 0x008fe20000000000 */
[----:B------:R-:W-:Y:S01]  /*0230*/  CS2R R22, SRZ ;  /* 0x0000000000167805 */ /* 0x000fe2000001ff00 */
[----:B0-----:R-:W-:Y:S01]  /*0240*/  IMAD.WIDE R30, R28, 0x4, R30 ;  /* 0x000000041c1e7825 */ /* 0x001fe200078e021e */
[----:B------:R0:W3:Y:S03]  /*0250*/  @!P0 LDG.E.EL.128 R16, desc[UR6][R34.64] ;  /* 0x0000000622108981 */ /* 0x0000e6000c2e1d00 */
[----:B------:R-:W-:Y:S01]  /*0260*/  IMAD.WIDE R36, R25, 0x4, R36 ;  /* 0x0000000419247825 */ /* 0x000fe200078e0224 */
[----:B------:R-:W-:-:S02]  /*0270*/  CS2R R24, SRZ ;  /* 0x0000000000187805 */ /* 0x000fc4000001ff00 */
[----:B-1----:R-:W-:Y:S01]  /*0280*/  CS2R R26, SRZ ;  /* 0x00000000001a7805 */ /* 0x002fe2000001ff00 */
[----:B------:R1:W4:Y:S01]  /*0290*/  @!P0 LDG.E.EL.128 R20, desc[UR6][R30.64] ;  /* 0x000000061e148981 */ /* 0x000322000c2e1d00 */
[----:B0-----:R-:W0:Y:S04]  /*02a0*/  LDC.64 R34, c[0x0][0x228] ;  /* 0x00008a00ff227b82 */ /* 0x001e280000000a00 */
[----:B------:R-:W3:Y:S01]  /*02b0*/  @!P0 LDG.E.EL.128 R24, desc[UR6][R36.64] ;  /* 0x0000000624188981 */ /* 0x000ee2000c2e1d00 */
[----:B-1----:R-:W-:Y:S01]  /*02c0*/  CS2R R30, SRZ ;  /* 0x00000000001e7805 */ /* 0x002fe2000001ff00 */
[----:B0-----:R-:W-:Y:S01]  /*02d0*/  IMAD.WIDE R34, R28, 0x4, R34 ;  /* 0x000000041c227825 */ /* 0x001fe200078e0222 */
[----:B------:R-:W-:-:S06]  /*02e0*/  CS2R R28, SRZ ;  /* 0x00000000001c7805 */ /* 0x000fcc000001ff00 */
[----:B------:R0:W3:Y:S01]  /*02f0*/  @!P0 LDG.E.EL.128 R28, desc[UR6][R34.64] ;  /* 0x00000006221c8981 */ /* 0x0000e2000c2e1d00 */
[----:B--2---:R-:W-:Y:S01]  /*0300*/  FADD R12, R12, 9.9999997473787516356e-06 ;  /* 0x3727c5ac0c0c7421 */ /* 0x004fe20000000000 */
[----:B------:R-:W-:-:S05]  /*0310*/  FADD R13, R13, 9.9999997473787516356e-06 ;  /* 0x3727c5ac0d0d7421 */ /* 0x000fca0000000000 */
[----:B------:R-:W1:Y:S01]  /*0320*/  MUFU.SQRT R12, R12 ;  /* 0x0000000c000c7308 */ /* 0x000e620000002000 */
[----:B------:R-:W-:Y:S01]  /*0330*/  FADD R14, R14, 9.9999997473787516356e-06 ;  /* 0x3727c5ac0e0e7421 */ /* 0x000fe20000000000 */
[----:B------:R-:W-:-:S06]  /*0340*/  FADD R33, R15, 9.9999997473787516356e-06 ;  /* 0x3727c5ac0f217421 */ /* 0x000fcc0000000000 */
[----:B------:R-:W2:Y:S01]  /*0350*/  MUFU.SQRT R13, R13 ;  /* 0x0000000d000d7308 */ /* 0x000ea20000002000 */
[----:B-1----:R-:W-:-:S07]  /*0360*/  FSETP.GT.AND P6, PT, R12, 8.50705917302346158658e+37, PT ;  /* 0x7e8000000c00780b */ /* 0x002fce0003fc4000 */
[----:B------:R-:W1:Y:S01]  /*0370*/  MUFU.SQRT R14, R14 ;  /* 0x0000000e000e7308 */ /* 0x000e620000002000 */
[C---:B----4-:R-:W-:Y:S01]  /*0380*/  FADD R15, -R20.reuse, R4 ;  /* 0x00000004140f7221 */ /* 0x050fe20000000100 */
[C---:B-----5:R-:W-:Y:S01]  /*0390*/  FADD R8, -R20.reuse, R8 ;  /* 0x0000000814087221 */ /* 0x060fe20000000100 */
[C---:B---3--:R-:W-:Y:S01]  /*03a0*/  FADD R16, -R20.reuse, R16 ;  /* 0x0000001014107221 */ /* 0x048fe20000000100 */
[----:B------:R-:W-:-:S04]  /*03b0*/  FADD R24, -R20, R24 ;  /* 0x0000001814187221 */ /* 0x000fc80000000100 */
[----:B------:R3:W4:Y:S01]  /*03c0*/  MUFU.SQRT R20, R33 ;  /* 0x0000002100147308 */ /* 0x0007220000002000 */
[----:B------:R-:W-:Y:S01]  /*03d0*/  FADD R4, -R21, R9 ;  /* 0x0000000915047221 */ /* 0x000fe20000000100 */
[----:B------:R-:W-:Y:S01]  /*03e0*/  HFMA2.MMA R9, -RZ, RZ, 1.625, 0 ;  /* 0x3e800000ff097435 */ /* 0x000fe200000001ff */
[C---:B------:R-:W-:Y:S02]  /*03f0*/  FSETP.GEU.AND P1, PT, R12.reuse, 1.175494350822287508e-38, PT ;  /* 0x008000000c00780b */ /* 0x040fe40003f2e000 */
[C---:B--2---:R-:W-:Y:S01]  /*0400*/  FSETP.GT.AND P2, PT, R13.reuse, 8.50705917302346158658e+37, PT ;  /* 0x7e8000000d00780b */ /* 0x044fe20003f44000 */
[----:B------:R-:W-:Y:S01]  /*0410*/  @P6 FMUL R12, R12, 0.25 ;  /* 0x3e8000000c0c6820 */ /* 0x000fe20000400000 */
[----:B-1----:R-:W-:Y:S02]  /*0420*/  FSETP.GT.AND P4, PT, R14, 8.50705917302346158658e+37, PT ;  /* 0x7e8000000e00780b */ /* 0x002fe40003f84000 */
[----:B------:R-:W-:-:S03]  /*0430*/  FSETP.GEU.AND P3, PT, R13, 1.175494350822287508e-38, PT ;  /* 0x008000000d00780b */ /* 0x000fc60003f6e000 */
[----:B---3--:R-:W-:Y:S02]  /*0440*/  FSEL R33, R9, 1, P6 ;  /* 0x3f80000009217808 */ /* 0x008fe40003000000 */
[----:B----4-:R-:W-:Y:S02]  /*0450*/  FSETP.GT.AND P6, PT, R20, 8.50705917302346158658e+37, PT ;  /* 0x7e8000001400780b */ /* 0x010fe40003fc4000 */
[----:B------:R-:W-:Y:S01]  /*0460*/  @!P1 FMUL R12, R12, 16777216 ;  /* 0x4b8000000c0c9820 */ /* 0x000fe20000400000 */
[----:B------:R-:W-:Y:S01]  /*0470*/  @!P1 FMUL R33, R33, 16777216 ;  /* 0x4b80000021219820 */ /* 0x000fe20000400000 */
[----:B------:R-:W-:Y:S02]  /*0480*/  FSETP.GEU.AND P5, PT, R14, 1.175494350822287508e-38, PT ;  /* 0x008000000e00780b */ /* 0x000fe40003fae000 */
[----:B------:R-:W-:Y:S01]  /*0490*/  FSETP.GEU.AND P1, PT, R20, 1.175494350822287508e-38, PT ;  /* 0x008000001400780b */ /* 0x000fe20003f2e000 */
[----:B------:R-:W-:Y:S01]  /*04a0*/  @P2 FMUL R13, R13, 0.25 ;  /* 0x3e8000000d0d2820 */ /* 0x000fe20000400000 */
[C---:B------:R-:W-:Y:S01]  /*04b0*/  FADD R5, -R21.reuse, R5 ;  /* 0x0000000515057221 */ /* 0x040fe20000000100 */
[C---:B------:R-:W-:Y:S01]  /*04c0*/  FADD R17, -R21.reuse, R17 ;  /* 0x0000001115117221 */ /* 0x040fe20000000100 */
[----:B------:R-:W-:Y:S01]  /*04d0*/  FADD R25, -R21, R25 ;  /* 0x0000001915197221 */ /* 0x000fe20000000100 */
[----:B------:R-:W-:Y:S01]  /*04e0*/  @P4 FMUL R14, R14, 0.25 ;  /* 0x3e8000000e0e4820 */ /* 0x000fe20000400000 */
[C---:B------:R-:W-:Y:S01]  /*04f0*/  FADD R6, -R22.reuse, R6 ;  /* 0x0000000616067221 */ /* 0x040fe20000000100 */
[----:B------:R-:W-:Y:S01]  /*0500*/  FADD R21, -R22, R10 ;  /* 0x0000000a16157221 */ /* 0x000fe20000000100 */
[----:B------:R-:W-:Y:S01]  /*0510*/  @P6 FMUL R20, R20, 0.25 ;  /* 0x3e80000014146820 */ /* 0x000fe20000400000 */
[C---:B------:R-:W-:Y:S01]  /*0520*/  FADD R18, -R22.reuse, R18 ;  /* 0x0000001216127221 */ /* 0x040fe20000000100 */
[----:B------:R-:W-:Y:S01]  /*0530*/  FADD R26, -R22, R26 ;  /* 0x0000001a161a7221 */ /* 0x000fe20000000100 */
[----:B------:R-:W-:Y:S01]  /*0540*/  @!P3 FMUL R13, R13, 16777216 ;  /* 0x4b8000000d0db820 */ /* 0x000fe20000400000 */
[----:B------:R-:W-:-:S02]  /*0550*/  FADD R22, -R23, R11 ;  /* 0x0000000b17167221 */ /* 0x000fc40000000100 */
[----:B------:R-:W1:Y:S01]  /*0560*/  LDC.64 R10, c[0x0][0x230] ;  /* 0x00008c00ff0a7b82 */ /* 0x000e620000000a00 */
[----:B------:R-:W-:Y:S01]  /*0570*/  @!P5 FMUL R14, R14, 16777216 ;  /* 0x4b8000000e0ed820 */ /* 0x000fe20000400000 */
[----:B------:R-:W-:Y:S01]  /*0580*/  @!P1 FMUL R20, R20, 16777216 ;  /* 0x4b80000014149820 */ /* 0x000fe20000400000 */
[----:B------:R-:W2:Y:S01]  /*0590*/  MUFU.RCP R12, R12 ;  /* 0x0000000c000c7308 */ /* 0x000ea20000001000 */
[C---:B------:R-:W-:Y:S01]  /*05a0*/  FADD R7, -R23.reuse, R7 ;  /* 0x0000000717077221 */ /* 0x040fe20000000100 */
[C---:B------:R-:W-:Y:S01]  /*05b0*/  FADD R19, -R23.reuse, R19 ;  /* 0x0000001317137221 */ /* 0x040fe20000000100 */
[----:B------:R-:W-:-:S05]  /*05c0*/  FADD R27, -R23, R27 ;  /* 0x0000001b171b7221 */ /* 0x000fca0000000100 */
[----:B------:R-:W3:Y:S01]  /*05d0*/  MUFU.RCP R13, R13 ;  /* 0x0000000d000d7308 */ /* 0x000ee20000001000 */
[C---:B------:R-:W-:Y:S02]  /*05e0*/  FSEL R36, R9.reuse, 1, P2 ;  /* 0x3f80000009247808 */ /* 0x040fe40001000000 */
[----:B------:R-:W-:-:S05]  /*05f0*/  FSEL R23, R9, 1, P4 ;  /* 0x3f80000009177808 */ /* 0x000fca0002000000 */
[----:B0-----:R3:W0:Y:S01]  /*0600*/  MUFU.RCP R34, R20 ;  /* 0x0000001400227308 */ /* 0x0016220000001000 */
[----:B------:R-:W-:-:S07]  /*0610*/  FSEL R9, R9, 1, P6 ;  /* 0x3f80000009097808 */ /* 0x000fce0003000000 */
[----:B------:R-:W4:Y:S01]  /*0620*/  MUFU.RCP R14, R14 ;  /* 0x0000000e000e7308 */ /* 0x000f220000001000 */
[----:B------:R-:W-:Y:S01]  /*0630*/  @!P3 FMUL R36, R36, 16777216 ;  /* 0x4b8000002424b820 */ /* 0x000fe20000400000 */
[----:B------:R-:W-:Y:S01]  /*0640*/  @!P1 FMUL R9, R9, 16777216 ;  /* 0x4b80000009099820 */ /* 0x000fe20000400000 */
[----:B--2---:R-:W-:Y:S01]  /*0650*/  FMUL R33, R12, R33 ;  /* 0x000000210c217220 */ /* 0x004fe20000400000 */
[----:B------:R-:W-:Y:S01]  /*0660*/  @!P5 FMUL R23, R23, 16777216 ;  /* 0x4b8000001717d820 */ /* 0x000fe20000400000 */
[----:B------:R-:W-:Y:S01]  /*0670*/  LOP3.LUT R12, R3, 0xc, R2, 0xf8, !PT ;  /* 0x0000000c030c7812 */ /* 0x000fe200078ef802 */
[----:B---3--:R-:W-:Y:S01]  /*0680*/  FMUL R20, R13, R36 ;  /* 0x000000240d147220 */ /* 0x008fe20000400000 */
[----:B0-----:R-:W-:Y:S01]  /*0690*/  FMUL R13, R34, R9 ;  /* 0x00000009220d7220 */ /* 0x001fe20000400000 */
[C---:B------:R-:W-:Y:S01]  /*06a0*/  FMUL R24, R33.reuse, R24 ;  /* 0x0000001821187220 */ /* 0x040fe20000400000 */
[C---:B------:R-:W-:Y:S01]  /*06b0*/  FMUL R16, R33.reuse, R16 ;  /* 0x0000001021107220 */ /* 0x040fe20000400000 */
[C---:B------:R-:W-:Y:S01]  /*06c0*/  FMUL R34, R33.reuse, R8 ;  /* 0x0000000821227220 */ /* 0x040fe20000400000 */
[----:B------:R-:W-:Y:S01]  /*06d0*/  FMUL R33, R33, R15 ;  /* 0x0000000f21217220 */ /* 0x000fe20000400000 */
[----:B------:R-:W-:Y:S01]  /*06e0*/  CS2R R8, SRZ ;  /* 0x0000000000087805 */ /* 0x000fe2000001ff00 */
[----:B----4-:R-:W-:Y:S01]  /*06f0*/  FMUL R23, R14, R23 ;  /* 0x000000170e177220 */ /* 0x010fe20000400000 */
[----:B-1----:R-:W-:Y:S01]  /*0700*/  IMAD.WIDE R14, R12, 0x4, R10 ;  /* 0x000000040c0e7825 */ /* 0x002fe200078e020a */
[----:B------:R-:W-:-:S06]  /*0710*/  CS2R R10, SRZ ;  /* 0x00000000000a7805 */ /* 0x000fcc000001ff00 */
[----:B------:R0:W2:Y:S02]  /*0720*/  @!P0 LDG.E.EL.128 R8, desc[UR6][R14.64] ;  /* 0x000000060e088981 */ /* 0x0000a4000c2e1d00 */
[----:B0-----:R-:W0:Y:S01]  /*0730*/  LDC.64 R14, c[0x0][0x238] ;  /* 0x00008e00ff0e7b82 */ /* 0x001e220000000a00 */
[C---:B------:R-:W-:Y:S01]  /*0740*/  FMUL R27, R13.reuse, R27 ;  /* 0x0000001b0d1b7220 */ /* 0x040fe20000400000 */
[C---:B------:R-:W-:Y:S01]  /*0750*/  FMUL R19, R13.reuse, R19 ;  /* 0x000000130d137220 */ /* 0x040fe20000400000 */
[----:B------:R-:W-:Y:S01]  /*0760*/  FMUL R22, R13, R22 ;  /* 0x000000160d167220 */ /* 0x000fe20000400000 */
[----:B0-----:R-:W-:Y:S01]  /*0770*/  IMAD.WIDE R36, R12, 0x4, R14 ;  /* 0x000000040c247825 */ /* 0x001fe200078e020e */
[----:B------:R-:W-:-:S03]  /*0780*/  CS2R R14, SRZ ;  /* 0x00000000000e7805 */ /* 0x000fc6000001ff00 */
[-CC-:B--2---:R-:W-:Y:S01]  /*0790*/  FFMA R33, R33, R28.reuse, R8.reuse ;  /* 0x0000001c21217223 */ /* 0x184fe20000000008 */
[-CC-:B------:R-:W-:Y:S01]  /*07a0*/  FFMA R34, R34, R28.reuse, R8.reuse ;  /* 0x0000001c22227223 */ /* 0x180fe20000000008 */
[-CC-:B------:R-:W-:Y:S01]  /*07b0*/  FFMA R16, R16, R28.reuse, R8.reuse ;  /* 0x0000001c10107223 */ /* 0x180fe20000000008 */
[----:B------:R-:W-:Y:S01]  /*07c0*/  FFMA R8, R24, R28, R8 ;  /* 0x0000001c18087223 */ /* 0x000fe20000000008 */
[----:B------:R-:W-:Y:S01]  /*07d0*/  FMUL R24, R13, R7 ;  /* 0x000000070d187220 */ /* 0x000fe20000400000 */
[----:B------:R-:W-:-:S06]  /*07e0*/  CS2R R12, SRZ ;  /* 0x00000000000c7805 */ /* 0x000fcc000001ff00 */
[----:B------:R-:W2:Y:S01]  /*07f0*/  @!P0 LDG.E.EL.128 R12, desc[UR6][R36.64] ;  /* 0x00000006240c8981 */ /* 0x000ea2000c2e1d00 */
[C---:B------:R-:W-:Y:S01]  /*0800*/  FMUL R28, R20.reuse, R25 ;  /* 0x00000019141c7220 */ /* 0x040fe20000400000 */
[----:B------:R-:W-:Y:S02]  /*0810*/  FMUL R25, R20, R4 ;  /* 0x0000000414197220 */ /* 0x000fe40000400000 */
[----:B------:R-:W0:Y:S01]  /*0820*/  S2R R4, SR_TID.X ;  /* 0x0000000000047919 */ /* 0x000e220000002100 */
[----:B------:R-:W-:Y:S01]  /*0830*/  FSETP.GT.AND P6, PT, R16, RZ, PT ;  /* 0x000000ff1000720b */ /* 0x000fe20003fc4000 */
[----:B------:R-:W1:Y:S01]  /*0840*/  S2UR UR5, SR_CgaCtaId ;  /* 0x00000000000579c3 */ /* 0x000e620000008800 */
[C---:B------:R-:W-:Y:S01]  /*0850*/  FMUL R17, R20.reuse, R17 ;  /* 0x0000001114117220 */ /* 0x040fe20000400000 */
[----:B------:R-:W-:Y:S01]  /*0860*/  FMUL R20, R20, R5 ;  /* 0x0000000514147220 */ /* 0x000fe20000400000 */
[C---:B------:R-:W-:Y:S01]  /*0870*/  FMUL R5, R23.reuse, R26 ;  /* 0x0000001a17057220 */ /* 0x040fe20000400000 */
[C---:B------:R-:W-:Y:S01]  /*0880*/  FMUL R7, R23.reuse, R18 ;  /* 0x0000001217077220 */ /* 0x040fe20000400000 */
[C---:B------:R-:W-:Y:S01]  /*0890*/  FMUL R21, R23.reuse, R21 ;  /* 0x0000001517157220 */ /* 0x040fe20000400000 */
[-CC-:B------:R-:W-:Y:S01]  /*08a0*/  FFMA R28, R28, R29.reuse, R9.reuse ;  /* 0x0000001d1c1c7223 */ /* 0x180fe20000000009 */
[----:B------:R-:W-:Y:S01]  /*08b0*/  FMUL R23, R23, R6 ;  /* 0x0000000617177220 */ /* 0x000fe20000400000 */
[-CC-:B------:R-:W-:Y:S01]  /*08c0*/  FFMA R6, R20, R29.reuse, R9.reuse ;  /* 0x0000001d14067223 */ /* 0x180fe20000000009 */
[-CC-:B------:R-:W-:Y:S01]  /*08d0*/  FFMA R18, R25, R29.reuse, R9.reuse ;  /* 0x0000001d19127223 */ /* 0x180fe20000000009 */
[----:B------:R-:W-:Y:S01]  /*08e0*/  FFMA R20, R17, R29, R9 ;  /* 0x0000001d11147223 */ /* 0x000fe20000000009 */
[----:B------:R-:W-:-:S02]  /*08f0*/  FSETP.GT.AND P1, PT, R33, RZ, PT ;  /* 0x000000ff2100720b */ /* 0x000fc40003f24000 */
[----:B------:R-:W-:Y:S02]  /*0900*/  FSETP.GT.AND P0, PT, R34, RZ, PT ;  /* 0x000000ff2200720b */ /* 0x000fe40003f04000 */
[----:B------:R-:W-:Y:S02]  /*0910*/  FSETP.GT.AND P2, PT, R8, RZ, PT ;  /* 0x000000ff0800720b */ /* 0x000fe40003f44000 */
[----:B------:R-:W-:Y:S02]  /*0920*/  FSETP.GT.AND P5, PT, R6, RZ, PT ;  /* 0x000000ff0600720b */ /* 0x000fe40003fa4000 */
[----:B------:R-:W-:Y:S02]  /*0930*/  FSETP.GT.AND P3, PT, R20, RZ, PT ;  /* 0x000000ff1400720b */ /* 0x000fe40003f64000 */
[----:B------:R-:W-:Y:S01]  /*0940*/  FSETP.GT.AND P4, PT, R18, RZ, PT ;  /* 0x000000ff1200720b */ /* 0x000fe20003f84000 */
[-CC-:B------:R-:W-:Y:S01]  /*0950*/  FFMA R9, R23, R30.reuse, R10.reuse ;  /* 0x0000001e17097223 */ /* 0x180fe2000000000a */
[-CC-:B------:R-:W-:Y:S01]  /*0960*/  FFMA R21, R21, R30.reuse, R10.reuse ;  /* 0x0000001e15157223 */ /* 0x180fe2000000000a */
[-CC-:B------:R-:W-:Y:S01]  /*0970*/  FFMA R7, R7, R30.reuse, R10.reuse ;  /* 0x0000001e07077223 */ /* 0x180fe2000000000a */
[----:B------:R-:W-:Y:S01]  /*0980*/  FFMA R5, R5, R30, R10 ;  /* 0x0000001e05057223 */ /* 0x000fe2000000000a */
[-CC-:B------:R-:W-:Y:S01]  /*0990*/  FFMA R24, R24, R31.reuse, R11.reuse ;  /* 0x0000001f18187223 */ /* 0x180fe2000000000b */
[-CC-:B------:R-:W-:Y:S01]  /*09a0*/  FFMA R22, R22, R31.reuse, R11.reuse ;  /* 0x0000001f16167223 */ /* 0x180fe2000000000b */
[-CC-:B------:R-:W-:Y:S01]  /*09b0*/  FFMA R10, R19, R31.reuse, R11.reuse ;  /* 0x0000001f130a7223 */ /* 0x180fe2000000000b */
[----:B------:R-:W-:Y:S01]  /*09c0*/  FFMA R26, R27, R31, R11 ;  /* 0x0000001f1b1a7223 */ /* 0x000fe2000000000b */
[----:B------:R-:W-:Y:S01]  /*09d0*/  IMAD.SHL.U32 R11, R0, 0x400, RZ ;  /* 0x00000400000b7824 */ /* 0x000fe200078e00ff */
[----:B------:R-:W-:Y:S01]  /*09e0*/  UMOV UR4, 0x400 ;  /* 0x0000040000047882 */ /* 0x000fe20000000000 */
[----:B0-----:R-:W-:Y:S01]  /*09f0*/  SHF.R.U32.HI R17, RZ, 0x2, R4 ;  /* 0x00000002ff117819 */ /* 0x001fe20000011604 */
[----:B-1----:R-:W-:-:S02]  /*0a00*/  UPRMT UR4, UR5, 0x654, UR4 ;  /* 0x0000065405047896 */ /* 0x002fc40008000004 */
[----:B------:R-:W-:-:S04]  /*0a10*/  LOP3.LUT R11, R11, 0xc00, RZ, 0xc0, !PT ;  /* 0x00000c000b0b7812 */ /* 0x000fc800078ec0ff */
[----:B------:R-:W-:-:S04]  /*0a20*/  LOP3.LUT R19, R11, 0x200, RZ, 0xfc, !PT ;  /* 0x000002000b137812 */ /* 0x000fc800078efcff */
[----:B------:R-:W-:Y:S02]  /*0a30*/  LEA.HI R19, R19, UR4, RZ, 0x1c ;  /* 0x0000000413137c11 */ /* 0x000fe4000f8fe0ff */
[----:B------:R-:W-:-:S04]  /*0a40*/  SHF.R.U32.HI R4, RZ, 0x2, R4 ;  /* 0x00000002ff047819 */ /* 0x000fc80000011604 */
[----:B------:R-:W-:-:S04]  /*0a50*/  LOP3.LUT R4, R4, 0x30, RZ, 0xc0, !PT ;  /* 0x0000003004047812 */ /* 0x000fc800078ec0ff */
[----:B------:R-:W-:Y:S02]  /*0a60*/  IADD3 R4, R4, UR4, RZ ;  /* 0x0000000404047c10 */ /* 0x000fe4000fffe0ff */
[----:B------:R-:W-:Y:S01]  /*0a70*/  SHF.R.U32.HI R0, RZ, 0x6, R0 ;  /* 0x00000006ff007819 */ /* 0x000fe20000011600 */
[-C--:B--2---:R-:W-:Y:S01]  /*0a80*/  @!P6 FMUL R16, R16, R12.reuse ;  /* 0x0000000c1010e220 */ /* 0x084fe20000400000 */
[----:B------:R-:W-:Y:S01]  /*0a90*/  FSETP.GT.AND P6, PT, R28, RZ, PT ;  /* 0x000000ff1c00720b */ /* 0x000fe20003fc4000 */
[-C--:B------:R-:W-:Y:S01]  /*0aa0*/  @!P1 FMUL R33, R33, R12.reuse ;  /* 0x0000000c21219220 */ /* 0x080fe20000400000 */
[-C--:B------:R-:W-:Y:S01]  /*0ab0*/  @!P0 FMUL R34, R34, R12.reuse ;  /* 0x0000000c22228220 */ /* 0x080fe20000400000 */
[----:B------:R-:W-:Y:S01]  /*0ac0*/  @!P2 FMUL R8, R8, R12 ;  /* 0x0000000c0808a220 */ /* 0x000fe20000400000 */
[----:B------:R-:W-:Y:S01]  /*0ad0*/  @!P5 FMUL R6, R6, R13 ;  /* 0x0000000d0606d220 */ /* 0x000fe20000400000 */
[----:B------:R-:W-:Y:S02]  /*0ae0*/  FSETP.GT.AND P1, PT, R9, RZ, PT ;  /* 0x000000ff0900720b */ /* 0x000fe40003f24000 */
[----:B------:R-:W-:-:S02]  /*0af0*/  SGXT.U32 R12, R17, 0x6 ;  /* 0x00000006110c781a */ /* 0x000fc40000000000 */
[----:B------:R-:W-:-:S04]  /*0b00*/  FSETP.GT.AND P5, PT, R24, RZ, PT ;  /* 0x000000ff1800720b */ /* 0x000fc80003fa4000 */
[-C--:B------:R-:W-:Y:S01]  /*0b10*/  @!P6 FMUL R28, R28, R13.reuse ;  /* 0x0000000d1c1ce220 */ /* 0x080fe20000400000 */
[----:B------:R-:W-:Y:S01]  /*0b20*/  FSETP.GT.AND P6, PT, R7, RZ, PT ;  /* 0x000000ff0700720b */ /* 0x000fe20003fc4000 */
[-C--:B------:R-:W-:Y:S01]  /*0b30*/  @!P3 FMUL R20, R20, R13.reuse ;  /* 0x0000000d1414b220 */ /* 0x080fe20000400000 */
[----:B------:R-:W-:Y:S01]  /*0b40*/  @!P4 FMUL R18, R18, R13 ;  /* 0x0000000d1212c220 */ /* 0x000fe20000400000 */
[----:B------:R-:W-:Y:S02]  /*0b50*/  LOP3.LUT R17, R11, 0x100, RZ, 0xfc, !PT ;  /* 0x000001000b117812 */ /* 0x000fe400078efcff */
[----:B------:R-:W-:Y:S02]  /*0b60*/  FSETP.GT.AND P0, PT, R21, RZ, PT ;  /* 0x000000ff1500720b */ /* 0x000fe40003f04000 */
[C---:B------:R-:W-:Y:S02]  /*0b70*/  LOP3.LUT R12, R11.reuse, R12, RZ, 0xfc, !PT ;  /* 0x0000000c0b0c7212 */ /* 0x040fe400078efcff */
[----:B------:R-:W-:-:S02]  /*0b80*/  LEA.HI R13, R11, UR4, RZ, 0x1c ;  /* 0x000000040b0d7c11 */ /* 0x000fc4000f8fe0ff */
[----:B------:R-:W-:Y:S02]  /*0b90*/  FSETP.GT.AND P4, PT, R22, RZ, PT ;  /* 0x000000ff1600720b */ /* 0x000fe40003f84000 */
[----:B------:R-:W-:Y:S02]  /*0ba0*/  LOP3.LUT R11, R11, 0x300, RZ, 0xfc, !PT ;  /* 0x000003000b0b7812 */ /* 0x000fe400078efcff */
[----:B------:R-:W-:Y:S02]  /*0bb0*/  LEA.HI R17, R17, UR4, RZ, 0x1c ;  /* 0x0000000411117c11 */ /* 0x000fe4000f8fe0ff */
[----:B------:R-:W-:Y:S02]  /*0bc0*/  FSETP.GT.AND P3, PT, R10, RZ, PT ;  /* 0x000000ff0a00720b */ /* 0x000fe40003f64000 */
[----:B------:R-:W-:Y:S01]  /*0bd0*/  LEA.HI R23, R11, UR4, RZ, 0x1c ;  /* 0x000000040b177c11 */ /* 0x000fe2000f8fe0ff */
[-C--:B------:R-:W-:Y:S01]  /*0be0*/  @!P6 FMUL R7, R7, R14.reuse ;  /* 0x0000000e0707e220 */ /* 0x080fe20000400000 */
[C---:B------:R-:W-:Y:S01]  /*0bf0*/  LEA R13, R12.reuse, R13, 0x2 ;  /* 0x0000000d0c0d7211 */ /* 0x040fe200078e10ff */
[C---:B------:R-:W-:Y:S01]  /*0c00*/  IMAD R30, R12.reuse, 0x4, R19 ;  /* 0x000000040c1e7824 */ /* 0x040fe200078e0213 */
[----:B------:R-:W-:Y:S01]  /*0c10*/  FSETP.GT.AND P2, PT, R5, RZ, PT ;  /* 0x000000ff0500720b */ /* 0x000fe20003f44000 */
[----:B------:R-:W-:Y:S01]  /*0c20*/  @!P1 FMUL R9, R9, R14 ;  /* 0x0000000e09099220 */ /* 0x000fe20000400000 */
[----:B------:R-:W-:Y:S01]  /*0c30*/  LEA R11, R12, R17, 0x2 ;  /* 0x000000110c0b7211 */ /* 0x000fe200078e10ff */
[----:B------:R-:W-:Y:S01]  /*0c40*/  @!P5 FMUL R24, R24, R15 ;  /* 0x0000000f1818d220 */ /* 0x000fe20000400000 */
[----:B------:R-:W-:-:S02]  /*0c50*/  FSETP.GT.AND P6, PT, R26, RZ, PT ;  /* 0x000000ff1a00720b */ /* 0x000fc40003fc4000 */
[----:B------:R-:W-:Y:S01]  /*0c60*/  LEA R23, R12, R23, 0x2 ;  /* 0x000000170c177211 */ /* 0x000fe200078e10ff */
[----:B------:R-:W-:Y:S01]  /*0c70*/  STS [R13], R33 ;  /* 0x000000210d007388 */ /* 0x000fe20000000800 */
[----:B------:R-:W-:Y:S01]  /*0c80*/  @!P0 FMUL R21, R21, R14 ;  /* 0x0000000e15158220 */ /* 0x000fe20000400000 */
[-C--:B------:R-:W-:Y:S02]  /*0c90*/  @!P4 FMUL R22, R22, R15.reuse ;  /* 0x0000000f1616c220 */ /* 0x080fe40000400000 */
[----:B------:R0:W-:Y:S04]  /*0ca0*/  STS [R11+0x400], R6 ;  /* 0x000400060b007388 */ /* 0x0001e80000000800 */
[----:B------:R1:W-:Y:S01]  /*0cb0*/  STS [R30+0x800], R9 ;  /* 0x000800091e007388 */ /* 0x0003e20000000800 */
[----:B------:R-:W-:-:S03]  /*0cc0*/  @!P3 FMUL R10, R10, R15 ;  /* 0x0000000f0a0ab220 */ /* 0x000fc60000400000 */
[----:B------:R-:W-:Y:S04]  /*0cd0*/  STS [R23+0xc00], R24 ;  /* 0x000c001817007388 */ /* 0x000fe80000000800 */
[----:B------:R-:W-:Y:S04]  /*0ce0*/  STS [R13+0x100], R34 ;  /* 0x000100220d007388 */ /* 0x000fe80000000800 */
[----:B------:R-:W-:Y:S01]  /*0cf0*/  STS [R11+0x500], R18 ;  /* 0x000500120b007388 */ /* 0x000fe20000000800 */
[----:B------:R-:W-:-:S03]  /*0d00*/  @!P2 FMUL R5, R5, R14 ;  /* 0x0000000e0505a220 */ /* 0x000fc60000400000 */
[----:B------:R-:W-:Y:S01]  /*0d10*/  STS [R30+0x900], R21 ;  /* 0x000900151e007388 */ /* 0x000fe20000000800 */
[----:B------:R-:W-:-:S03]  /*0d20*/  @!P6 FMUL R26, R26, R15 ;  /* 0x0000000f1a1ae220 */ /* 0x000fc60000400000 */
[----:B------:R-:W-:Y:S04]  /*0d30*/  STS [R23+0xd00], R22 ;  /* 0x000d001617007388 */ /* 0x000fe80000000800 */
[----:B------:R-:W-:Y:S04]  /*0d40*/  STS [R13+0x200], R16 ;  /* 0x000200100d007388 */ /* 0x000fe80000000800 */
[----:B------:R-:W-:Y:S04]  /*0d50*/  STS [R11+0x600], R20 ;  /* 0x000600140b007388 */ /* 0x000fe80000000800 */
[----:B------:R-:W-:Y:S01]  /*0d60*/  STS [R30+0xa00], R7 ;  /* 0x000a00071e007388 */ /* 0x000fe20000000800 */
[----:B------:R-:W-:-:S03]  /*0d70*/  LOP3.LUT R17, R2, 0x3fc, RZ, 0xc0, !PT ;  /* 0x000003fc02117812 */ /* 0x000fc600078ec0ff */
[----:B------:R2:W-:Y:S04]  /*0d80*/  STS [R23+0xe00], R10 ;  /* 0x000e000a17007388 */ /* 0x0005e80000000800 */
[----:B------:R3:W-:Y:S04]  /*0d90*/  STS [R13+0x300], R8 ;  /* 0x000300080d007388 */ /* 0x0007e80000000800 */
[----:B------:R-:W-:Y:S04]  /*0da0*/  STS [R11+0x700], R28 ;  /* 0x0007001c0b007388 */ /* 0x000fe80000000800 */
[----:B------:R-:W-:Y:S01]  /*0db0*/  STS [R30+0xb00], R5 ;  /* 0x000b00051e007388 */ /* 0x000fe20000000800 */
[----:B0-----:R-:W-:-:S03]  /*0dc0*/  LOP3.LUT R6, R17, 0x400, RZ, 0xfc, !PT ;  /* 0x0000040011067812 */ /* 0x001fc600078efcff */
[----:B------:R0:W-:Y:S01]  /*0dd0*/  STS [R23+0xf00], R26 ;  /* 0x000f001a17007388 */ /* 0x0001e20000000800 */
[----:B-1----:R-:W-:Y:S02]  /*0de0*/  LOP3.LUT R9, R17, 0x800, RZ, 0xfc, !PT ;  /* 0x0000080011097812 */ /* 0x002fe400078efcff */
[----:B------:R-:W-:Y:S02]  /*0df0*/  SHF.R.U32.HI R6, RZ, 0x4, R6 ;  /* 0x00000004ff067819 */ /* 0x000fe40000011606 */
[----:B------:R-:W-:Y:S02]  /*0e00*/  SHF.R.U32.HI R9, RZ, 0x4, R9 ;  /* 0x00000004ff097819 */ /* 0x000fe40000011609 */
[----:B------:R-:W-:Y:S02]  /*0e10*/  LOP3.LUT R6, R6, 0x70, RZ, 0xc0, !PT ;  /* 0x0000007006067812 */ /* 0x000fe400078ec0ff */
[----:B------:R-:W-:-:S03]  /*0e20*/  LOP3.LUT R9, R9, 0xb0, RZ, 0xc0, !PT ;  /* 0x000000b009097812 */ /* 0x000fc600078ec0ff */
[----:B------:R-:W-:Y:S01]  /*0e30*/  VIADD R6, R6, UR4 ;  /* 0x0000000406067c36 */ /* 0x000fe20008000000 */
[----:B--2---:R-:W-:Y:S02]  /*0e40*/  IADD3 R10, R9, UR4, RZ ;  /* 0x00000004090a7c10 */ /* 0x004fe4000fffe0ff */
[C---:B------:R-:W-:Y:S01]  /*0e50*/  LEA R12, R17.reuse, R4, 0x2 ;  /* 0x00000004110c7211 */ /* 0x040fe200078e10ff */
[----:B------:R-:W-:Y:S01]  /*0e60*/  BAR.SYNC.DEFER_BLOCKING 0x0 ;  /* 0x0000000000007b1d */ /* 0x000fe20000010000 */
[C---:B---3--:R-:W-:Y:S01]  /*0e70*/  IMAD R8, R17.reuse, 0x4, R6 ;  /* 0x0000000411087824 */ /* 0x048fe200078e0206 */
[----:B------:R-:W-:Y:S02]  /*0e80*/  LOP3.LUT R7, R2, 0xfc, RZ, 0xc0, !PT ;  /* 0x000000fc02077812 */ /* 0x000fe400078ec0ff */
[----:B------:R-:W-:Y:S02]  /*0e90*/  LEA R4, R17, R10, 0x2 ;  /* 0x0000000a11047211 */ /* 0x000fe400078e10ff */
[----:B------:R-:W-:-:S02]  /*0ea0*/  SHF.R.S32.HI R19, RZ, 0x17, R32 ;  /* 0x00000017ff137819 */ /* 0x000fc40000011420 */
[----:B------:R-:W-:Y:S02]  /*0eb0*/  PRMT R2, R7, 0x6540, R32 ;  /* 0x0000654007027816 */ /* 0x000fe40000000020 */
[----:B------:R-:W-:-:S04]  /*0ec0*/  SGXT R19, R19, 0x1 ;  /* 0x000000011313781a */ /* 0x000fc80000000200 */
[----:B------:R-:W-:Y:S02]  /*0ed0*/  LEA.HI R16, R19, R2, RZ, 0xa ;  /* 0x0000000213107211 */ /* 0x000fe400078f50ff */
[----:B------:R-:W1:Y:S01]  /*0ee0*/  LDC.64 R18, c[0x0][0x240] ;  /* 0x00009000ff127b82 */ /* 0x000e620000000a00 */
[----:B------:R-:W2:Y:S04]  /*0ef0*/  LDS.128 R12, [R12] ;  /* 0x000000000c0c7984 */ /* 0x000ea80000000c00 */
[----:B------:R-:W3:Y:S04]  /*0f00*/  LDS.128 R8, [R8+0x1000] ;  /* 0x0010000008087984 */ /* 0x000ee80000000c00 */
[----:B------:R-:W4:Y:S01]  /*0f10*/  LDS.128 R4, [R4+0x2000] ;  /* 0x0020000004047984 */ /* 0x000f220000000c00 */
[----:B------:R-:W-:-:S04]  /*0f20*/  LOP3.LUT R21, R16, 0xfffffc00, RZ, 0xc0, !PT ;  /* 0xfffffc0010157812 */ /* 0x000fc800078ec0ff */
[----:B------:R-:W-:Y:S02]  /*0f30*/  IADD3 R21, R2, -R21, RZ ;  /* 0x8000001502157210 */ /* 0x000fe40007ffe0ff */
[----:B------:R-:W-:Y:S02]  /*0f40*/  SGXT.U32 R2, R0, 0x2 ;  /* 0x000000020002781a */ /* 0x000fe40000000000 */
[----:B------:R-:W-:Y:S02]  /*0f50*/  SHF.R.S32.HI R0, RZ, 0xa, R16 ;  /* 0x0000000aff007819 */ /* 0x000fe40000011410 */
[----:B------:R-:W-:Y:S02]  /*0f60*/  LOP3.LUT R3, R2, R3, RZ, 0xfc, !PT ;  /* 0x0000000302037212 */ /* 0x000fe400078efcff */
[----:B------:R-:W-:Y:S01]  /*0f70*/  LOP3.LUT R2, R17, 0xc00, RZ, 0xfc, !PT ;  /* 0x00000c0011027812 */ /* 0x000fe200078efcff */
[----:B------:R-:W-:Y:S01]  /*0f80*/  IMAD R0, R0, 0x8c00, R21 ;  /* 0x00008c0000007824 */ /* 0x000fe200078e0215 */
[----:B0-----:R-:W-:-:S02]  /*0f90*/  LOP3.LUT R23, R3, 0x4, RZ, 0xfc, !PT ;  /* 0x0000000403177812 */ /* 0x001fc400078efcff */
[C---:B------:R-:W-:Y:S02]  /*0fa0*/  LOP3.LUT R21, R3.reuse, 0x8, RZ, 0xfc, !PT ;  /* 0x0000000803157812 */ /* 0x040fe400078efcff */
[----:B------:R-:W-:Y:S02]  /*0fb0*/  SHF.R.U32.HI R2, RZ, 0x4, R2 ;  /* 0x00000004ff027819 */ /* 0x000fe40000011602 */
[C---:B------:R-:W-:Y:S02]  /*0fc0*/  LOP3.LUT R25, R3.reuse, 0xc, RZ, 0xfc, !PT ;  /* 0x0000000c03197812 */ /* 0x040fe400078efcff */
[----:B------:R-:W-:Y:S02]  /*0fd0*/  ISETP.GE.AND P0, PT, R3, 0x20, PT ;  /* 0x000000200300780c */ /* 0x000fe40003f06270 */
[----:B------:R-:W-:Y:S02]  /*0fe0*/  ISETP.GE.AND P1, PT, R23, 0x20, PT ;  /* 0x000000201700780c */ /* 0x000fe40003f26270 */
[----:B------:R-:W-:-:S02]  /*0ff0*/  ISETP.GE.AND P2, PT, R21, 0x20, PT ;  /* 0x000000201500780c */ /* 0x000fc40003f46270 */
[----:B------:R-:W-:Y:S01]  /*1000*/  LOP3.LUT R2, R2, 0xf0, RZ, 0xc0, !PT ;  /* 0x000000f002027812 */ /* 0x000fe200078ec0ff */
[----:B------:R-:W-:Y:S01]  /*1010*/  IMAD R3, R3, 0x400, R0 ;  /* 0x0000040003037824 */ /* 0x000fe200078e0200 */
[----:B------:R-:W-:Y:S02]  /*1020*/  ISETP.GE.AND P3, PT, R25, 0x20, PT ;  /* 0x000000201900780c */ /* 0x000fe40003f66270 */
[-C--:B------:R-:W-:Y:S02]  /*1030*/  LEA R23, R23, R0.reuse, 0xa ;  /* 0x0000000017177211 */ /* 0x080fe400078e50ff */
[----:B------:R-:W-:Y:S01]  /*1040*/  LEA R27, R21, R0, 0xa ;  /* 0x00000000151b7211 */ /* 0x000fe200078e50ff */
[----:B------:R-:W-:Y:S02]  /*1050*/  VIADD R16, R2, UR4 ;  /* 0x0000000402107c36 */ /* 0x000fe40008000000 */
[----:B-1----:R-:W-:-:S04]  /*1060*/  IMAD.WIDE R2, R3, 0x4, R18 ;  /* 0x0000000403027825 */ /* 0x002fc800078e0212 */
[--C-:B------:R-:W-:Y:S01]  /*1070*/  IMAD.WIDE R20, R23, 0x4, R18.reuse ;  /* 0x0000000417147825 */ /* 0x100fe200078e0212 */
[----:B--2---:R0:W-:Y:S03]  /*1080*/  @!P0 STG.E.128 desc[UR6][R2.64], R12 ;  /* 0x0000000c02008986 */ /* 0x0041e6000c101d06 */
[----:B------:R-:W-:Y:S01]  /*1090*/  IMAD.WIDE R22, R27, 0x4, R18 ;  /* 0x000000041b167825 */ /* 0x000fe200078e0212 */
[----:B---3--:R0:W-:Y:S01]  /*10a0*/  @!P1 STG.E.128 desc[UR6][R20.64], R8 ;  /* 0x0000000814009986 */ /* 0x0081e2000c101d06 */
[----:B------:R-:W-:-:S03]  /*10b0*/  LEA R16, R17, R16, 0x2 ;  /* 0x0000001011107211 */ /* 0x000fc600078e10ff */
[----:B----4-:R0:W-:Y:S02]  /*10c0*/  @!P2 STG.E.128 desc[UR6][R22.64], R4 ;  /* 0x000000041600a986 */ /* 0x0101e4000c101d06 */
[----:B0-----:R-:W-:Y:S05]  /*10d0*/  @P3 EXIT ;  /* 0x000000000000394d */ /* 0x001fea0003800000 */
[----:B0-----:R-:W0:Y:S01]  /*10e0*/  LDS.128 R4, [R16+0x3000] ;  /* 0x0030000010047984 */ /* 0x001e220000000c00 */
[----:B------:R-:W-:-:S05]  /*10f0*/  LEA R25, R25, R0, 0xa ;  /* 0x0000000019197211 */ /* 0x000fca00078e50ff */
[----:B------:R-:W-:-:S05]  /*1100*/  IMAD.WIDE R18, R25, 0x4, R18 ;  /* 0x0000000419127825 */ /* 0x000fca00078e0212 */
[----:B0-----:R-:W-:Y:S01]  /*1110*/  STG.E.128 desc[UR6][R18.64], R4 ;  /* 0x0000000412007986 */ /* 0x001fe2000c101d06 */
[----:B------:R-:W-:Y:S05]  /*1120*/  EXIT ;  /* 0x000000000000794d */ /* 0x000fea0003800000 */
.L_x_0:
[----:B------:R-:W-:-:S00]  /*1130*/  BRA `(.L_x_0) ;  /* 0xfffffffc00fc7947 */ /* 0x000fc0000383ffff */
[----:B------:R-:W-:-:S00]  /*1140*/  NOP ;  /* 0x0000000000007918 */ /* 0x000fc00000000000 */
        /* <DEDUP_REMOVED lines=11> */
.L_x_1:


//--------------------- .nv.global.init           --------------------------
	.section	.nv.global.init,"aw",@progbits
.nv.global.init:
	.type		_$_str,@object
	.size		_$_str,(_$_str_$_2 - _$_str)
_$_str:
        /*0000*/ 	.byte	0x5f, 0x5f, 0x43, 0x55, 0x44, 0x41, 0x5f, 0x46, 0x54, 0x5a, 0x00
	.type		_$_str_$_2,@object
	.size		_$_str_$_2,(.L_1 - _$_str_$_2)
_$_str_$_2:
        /*000b*/ 	.byte	0x5f, 0x5f, 0x43, 0x55, 0x44, 0x41, 0x5f, 0x50, 0x52, 0x45, 0x43, 0x5f, 0x53, 0x51, 0x52, 0x54
        /*001b*/ 	.byte	0x00
.L_1:


//--------------------- .nv.shared.triton_poi_fused__native_batch_norm_legit_no_training__prelu_kernel_8 --------------------------
	.section	.nv.shared.triton_poi_fused__native_batch_norm_legit_no_training__prelu_kernel_8,"aw",@nobits
	.sectionflags	@""
	.align	16
	.zero		1024


//--------------------- .nv.constant0.triton_poi_fused__native_batch_norm_legit_no_training__prelu_kernel_8 --------------------------
	.section	.nv.constant0.triton_poi_fused__native_batch_norm_legit_no_training__prelu_kernel_8,"a",@progbits
	.sectionflags	@""
	.align	4
.nv.constant0.triton_poi_fused__native_batch_norm_legit_no_training__prelu_kernel_8:
	.zero		592
